//
// Generated by NVIDIA NVVM Compiler
//
// Compiler Build ID: CL-36424714
// Cuda compilation tools, release 13.0, V13.0.88
// Based on NVVM 20.0.0
//

.version 9.0
.target sm_100
.address_size 64

	// .globl	_Z4vsqrPi

.visible .entry _Z4vsqrPi(
	.param .u64 .ptr .align 1 _Z4vsqrPi_param_0
)
{
	.reg .b32 	%r<3>;
	.reg .b64 	%rd<5>;

	ld.param.u64 	%rd1, [_Z4vsqrPi_param_0];
	cvta.to.global.u64 	%rd2, %rd1;
	mov.u32 	%r1, %tid.x;
	mul.lo.s32 	%r2, %r1, %r1;
	mul.wide.u32 	%rd3, %r1, 4;
	add.s64 	%rd4, %rd2, %rd3;
	st.global.u32 	[%rd4], %r2;
	ret;

}


// ===== COMPILED SASS (sm_100) =====

	.target	sm_100

	.elftype	@"ET_EXEC"


//--------------------- .note.nv.tkinfo           --------------------------
	.section	.note.nv.tkinfo,"",@"SHT_NOTE"
	.sectionflags	@"SHF_NOTE_NV_TKINFO"
	.tkinfo
        /*0018*/ 	.word	0x00000002
        /*0030*/ 	.string	""
        /*0030*/ 	.string	"ptxas"
        /*0030*/ 	.string	"Cuda compilation tools, release 13.0, V13.0.88"
        /*0030*/ 	.string	"Build cuda_13.0.r13.0/compiler.36424714_0"
        /*0030*/ 	.string	"-arch sm_100 -m 64 "



//--------------------- .note.nv.cuinfo           --------------------------
	.section	.note.nv.cuinfo,"",@"SHT_NOTE"
	.sectionflags	@"SHF_NOTE_NV_CUINFO"
        /*0018*/ 	.short	0x0002
        /*001a*/ 	.short	0x0064
        /*001c*/ 	.short	0x0082
	.zero		2


//--------------------- .nv.info                  --------------------------
	.section	.nv.info,"",@"SHT_CUDA_INFO"
	.align	4


	//----- nvinfo : EIATTR_REGCOUNT
	.align		4
        /*0000*/ 	.byte	0x04, 0x2f
        /*0002*/ 	.short	(.L_1 - .L_0)
	.align		4
.L_0:
        /*0004*/ 	.word	index@(_Z4vsqrPi)
        /*0008*/ 	.word	0x00000008


	//----- nvinfo : EIATTR_FRAME_SIZE
	.align		4
.L_1:
        /*000c*/ 	.byte	0x04, 0x11
        /*000e*/ 	.short	(.L_3 - .L_2)
	.align		4
.L_2:
        /*0010*/ 	.word	index@(_Z4vsqrPi)
        /*0014*/ 	.word	0x00000000


	//----- nvinfo : EIATTR_MIN_STACK_SIZE
	.align		4
.L_3:
        /*0018*/ 	.byte	0x04, 0x12
        /*001a*/ 	.short	(.L_5 - .L_4)
	.align		4
.L_4:
        /*001c*/ 	.word	index@(_Z4vsqrPi)
        /*0020*/ 	.word	0x00000000
.L_5:


//--------------------- .nv.compat                --------------------------
	.section	.nv.compat,"",@"SHT_CUDA_COMPAT_INFO"
	.align	4
        /*0000*/ 	.byte	0x02, 0x09, 0x00, 0x00, 0x02, 0x02, 0x01, 0x00, 0x02, 0x05, 0x05, 0x00, 0x03, 0x07, 0x01, 0x01
        /*0010*/ 	.byte	0x02, 0x03, 0x00, 0x00, 0x02, 0x06, 0x01, 0x00, 0x04, 0x0b, 0x08, 0x00, 0x09, 0x00, 0x00, 0x00
        /*0020*/ 	.byte	0x00, 0x00, 0x00, 0x00


//--------------------- .nv.info._Z4vsqrPi        --------------------------
	.section	.nv.info._Z4vsqrPi,"",@"SHT_CUDA_INFO"
	.sectionflags	@""
	.align	4


	//----- nvinfo : EIATTR_CUDA_API_VERSION
	.align		4
        /*0000*/ 	.byte	0x04, 0x37
        /*0002*/ 	.short	(.L_7 - .L_6)
.L_6:
        /*0004*/ 	.word	0x00000082


	//----- nvinfo : EIATTR_KPARAM_INFO
	.align		4
.L_7:
        /*0008*/ 	.byte	0x04, 0x17
        /*000a*/ 	.short	(.L_9 - .L_8)
.L_8:
        /*000c*/ 	.word	0x00000000
        /*0010*/ 	.short	0x0000
        /*0012*/ 	.short	0x0000
        /*0014*/ 	.byte	0x00, 0xf5, 0x21, 0x00


	//----- nvinfo : EIATTR_SPARSE_MMA_MASK
	.align		4
.L_9:
        /*0018*/ 	.byte	0x03, 0x50
        /*001a*/ 	.short	0x0000


	//----- nvinfo : EIATTR_MAXREG_COUNT
	.align		4
        /*001c*/ 	.byte	0x03, 0x1b
        /*001e*/ 	.short	0x00ff


	//----- nvinfo : EIATTR_MERCURY_ISA_VERSION
	.align		4
        /*0020*/ 	.byte	0x03, 0x5f
        /*0022*/ 	.short	0x0101


	//----- nvinfo : EIATTR_VRC_CTA_INIT_COUNT
	.align		4
        /*0024*/ 	.byte	0x02, 0x4a
	.zero		1
	.zero		1


	//----- nvinfo : EIATTR_EXIT_INSTR_OFFSETS
	.align		4
        /*0028*/ 	.byte	0x04, 0x1c
        /*002a*/ 	.short	(.L_11 - .L_10)


	//   ....[0]....
.L_10:
        /*002c*/ 	.word	0x00000070


	//----- nvinfo : EIATTR_CBANK_PARAM_SIZE
	.align		4
.L_11:
        /*0030*/ 	.byte	0x03, 0x19
        /*0032*/ 	.short	0x0008


	//----- nvinfo : EIATTR_PARAM_CBANK
	.align		4
        /*0034*/ 	.byte	0x04, 0x0a
        /*0036*/ 	.short	(.L_13 - .L_12)
	.align		4
.L_12:
        /*0038*/ 	.word	index@(.nv.constant0._Z4vsqrPi)
        /*003c*/ 	.short	0x0380
        /*003e*/ 	.short	0x0008


	//----- nvinfo : EIATTR_SW_WAR
	.align		4
.L_13:
        /*0040*/ 	.byte	0x04, 0x36
        /*0042*/ 	.short	(.L_15 - .L_14)
.L_14:
        /*0044*/ 	.word	0x00000008
.L_15:


//--------------------- .nv.callgraph             --------------------------
	.section	.nv.callgraph,"",@"SHT_CUDA_CALLGRAPH"
	.align	4
	.sectionentsize	8
	.align		4
        /*0000*/ 	.word	0x00000000
	.align		4
        /*0004*/ 	.word	0xffffffff
	.align		4
        /*0008*/ 	.word	0x00000000
	.align		4
        /*000c*/ 	.word	0xfffffffe
	.align		4
        /*0010*/ 	.word	0x00000000
	.align		4
        /*0014*/ 	.word	0xfffffffd
	.align		4
        /*0018*/ 	.word	0x00000000
	.align		4
        /*001c*/ 	.word	0xfffffffc


//--------------------- .text._Z4vsqrPi           --------------------------
	.section	.text._Z4vsqrPi,"ax",@progbits
	.align	128
        .global         _Z4vsqrPi
        .type           _Z4vsqrPi,@function
        .size           _Z4vsqrPi,(.L_x_1 - _Z4vsqrPi)
        .other          _Z4vsqrPi,@"STO_CUDA_ENTRY STV_DEFAULT"
_Z4vsqrPi:
.text._Z4vsqrPi:
[----:B------:R-:W-:Y:S01]  /*0000*/  LDC R1, c[0x0][0x37c] ;  /* 0x0000df00ff017b82 */ /* 0x000fe20000000800 */
[----:B------:R-:W0:Y:S07]  /*0010*/  S2R R5, SR_TID.X ;  /* 0x0000000000057919 */ /* 0x000e2e0000002100 */
[----:B------:R-:W0:Y:S01]  /*0020*/  LDC.64 R2, c[0x0][0x380] ;  /* 0x0000e000ff027b82 */ /* 0x000e220000000a00 */
[----:B------:R-:W1:Y:S01]  /*0030*/  LDCU.64 UR4, c[0x0][0x358] ;  /* 0x00006b00ff0477ac */ /* 0x000e620008000a00 */
[----:B0-----:R-:W-:-:S04]  /*0040*/  IMAD.WIDE.U32 R2, R5, 0x4, R2 ;  /* 0x0000000405027825 */ /* 0x001fc800078e0002 */
[----:B------:R-:W-:-:S05]  /*0050*/  IMAD R5, R5, R5, RZ ;  /* 0x0000000505057224 */ /* 0x000fca00078e02ff */
[----:B-1----:R-:W-:Y:S01]  /*0060*/  STG.E desc[UR4][R2.64], R5 ;  /* 0x0000000502007986 */ /* 0x002fe2000c101904 */
[----:B------:R-:W-:Y:S05]  /*0070*/  EXIT ;  /* 0x000000000000794d */ /* 0x000fea0003800000 */
.L_x_0:
[----:B------:R-:W-:-:S00]  /*0080*/  BRA `(.L_x_0) ;  /* 0xfffffffc00fc7947 */ /* 0x000fc0000383ffff */
[----:B------:R-:W-:-:S00]  /*0090*/  NOP ;  /* 0x0000000000007918 */ /* 0x000fc00000000000 */
        /* <DEDUP_REMOVED lines=14> */
.L_x_1:


//--------------------- .nv.shared.reserved.0     --------------------------
	.section	.nv.shared.reserved.0,"aw",@nobits
	.weak		__nv_reservedSMEM_offset_0_alias
	.size		__nv_reservedSMEM_offset_0_alias, 0, 64
	.other		__nv_reservedSMEM_offset_0_alias,@"STO_CUDA_RESERVED_SHARED STV_DEFAULT"
__nv_reservedSMEM_offset_0_alias:
	.zero		0
	.zero		64


//--------------------- .nv.constant0._Z4vsqrPi   --------------------------
	.section	.nv.constant0._Z4vsqrPi,"a",@progbits
	.sectionflags	@""
	.align	4
.nv.constant0._Z4vsqrPi:
	.zero		904


//--------------------- SYMBOLS --------------------------

	.type		.nv.reservedSmem.offset0,@object
	.size		.nv.reservedSmem.offset0,0x4
